	.headerflags	@"EF_CUDA_TEXMODE_UNIFIED EF_CUDA_64BIT_ADDRESS EF_CUDA_ACCELERATORS EF_CUDA_SM90 EF_CUDA_VIRTUAL_SM(EF_CUDA_SM90)"
	.elftype	@"ET_EXEC"


//--------------------- .nv.info                  --------------------------
	.section	.nv.info,"",@"SHT_CUDA_INFO"
	.align	4


	//----- nvinfo : EIATTR_REGCOUNT
	.align		4
        /*0000*/ 	.byte	0x04, 0x2f
        /*0002*/ 	.short	(.L_3 - .L_2)
	.align		4
.L_2:
        /*0004*/ 	.word	index@(triton_poi_fused__native_batch_norm_legit_no_training_add_convolution_div_eq_masked_fill_native_batch_norm_backward_relu_sub_threshold_backward_10)
        /*0008*/ 	.word	0x0000001d


	//----- nvinfo : EIATTR_MIN_STACK_SIZE
	.align		4
.L_3:
        /*000c*/ 	.byte	0x04, 0x12
        /*000e*/ 	.short	(.L_5 - .L_4)
	.align		4
.L_4:
        /*0010*/ 	.word	index@(triton_poi_fused__native_batch_norm_legit_no_training_add_convolution_div_eq_masked_fill_native_batch_norm_backward_relu_sub_threshold_backward_10)
        /*0014*/ 	.word	0x00000000


	//----- nvinfo : EIATTR_FRAME_SIZE
	.align		4
.L_5:
        /*0018*/ 	.byte	0x04, 0x11
        /*001a*/ 	.short	(.L_7 - .L_6)
	.align		4
.L_6:
        /*001c*/ 	.word	index@(triton_poi_fused__native_batch_norm_legit_no_training_add_convolution_div_eq_masked_fill_native_batch_norm_backward_relu_sub_threshold_backward_10)
        /*0020*/ 	.word	0x00000000


	//----- nvinfo : EIATTR_MIN_STACK_SIZE
	.align		4
.L_7:
        /*0024*/ 	.byte	0x04, 0x12
        /*0026*/ 	.short	(.L_9 - .L_8)
	.align		4
.L_8:
        /*0028*/ 	.word	index@(triton_poi_fused__native_batch_norm_legit_no_training_add_convolution_div_eq_masked_fill_native_batch_norm_backward_relu_sub_threshold_backward_10)
        /*002c*/ 	.word	0x00000000
.L_9:


//--------------------- .nv.info.triton_poi_fused__native_batch_norm_legit_no_training_add_convolution_div_eq_masked_fill_native_batch_norm_backward_relu_sub_threshold_backward_10 --------------------------
	.section	.nv.info.triton_poi_fused__native_batch_norm_legit_no_training_add_convolution_div_eq_masked_fill_native_batch_norm_backward_relu_sub_threshold_backward_10,"",@"SHT_CUDA_INFO"
	.sectionflags	@""
	.align	4


	//----- nvinfo : EIATTR_CUDA_API_VERSION
	.align		4
        /*0000*/ 	.byte	0x04, 0x37
        /*0002*/ 	.short	(.L_11 - .L_10)
.L_10:
        /*0004*/ 	.word	0x0000007c


	//----- nvinfo : EIATTR_KPARAM_INFO
	.align		4
.L_11:
        /*0008*/ 	.byte	0x04, 0x17
        /*000a*/ 	.short	(.L_13 - .L_12)
.L_12:
        /*000c*/ 	.word	0x00000000
        /*0010*/ 	.short	0x000b
        /*0012*/ 	.short	0x0058
        /*0014*/ 	.byte	0x00, 0xf0, 0x11, 0x00


	//----- nvinfo : EIATTR_KPARAM_INFO
	.align		4
.L_13:
        /*0018*/ 	.byte	0x04, 0x17
        /*001a*/ 	.short	(.L_15 - .L_14)
.L_14:
        /*001c*/ 	.word	0x00000000
        /*0020*/ 	.short	0x000a
        /*0022*/ 	.short	0x0050
        /*0024*/ 	.byte	0x00, 0xf4, 0x21, 0x00


	//----- nvinfo : EIATTR_KPARAM_INFO
	.align		4
.L_15:
        /*0028*/ 	.byte	0x04, 0x17
        /*002a*/ 	.short	(.L_17 - .L_16)
.L_16:
        /*002c*/ 	.word	0x00000000
        /*0030*/ 	.short	0x0009
        /*0032*/ 	.short	0x0048
        /*0034*/ 	.byte	0x00, 0xf4, 0x21, 0x00


	//----- nvinfo : EIATTR_KPARAM_INFO
	.align		4
.L_17:
        /*0038*/ 	.byte	0x04, 0x17
        /*003a*/ 	.short	(.L_19 - .L_18)
.L_18:
        /*003c*/ 	.word	0x00000000
        /*0040*/ 	.short	0x0008
        /*0042*/ 	.short	0x0040
        /*0044*/ 	.byte	0x00, 0xf4, 0x21, 0x00


	//----- nvinfo : EIATTR_KPARAM_INFO
	.align		4
.L_19:
        /*0048*/ 	.byte	0x04, 0x17
        /*004a*/ 	.short	(.L_21 - .L_20)
.L_20:
        /*004c*/ 	.word	0x00000000
        /*0050*/ 	.short	0x0007
        /*0052*/ 	.short	0x0038
        /*0054*/ 	.byte	0x00, 0xf4, 0x21, 0x00


	//----- nvinfo : EIATTR_KPARAM_INFO
	.align		4
.L_21:
        /*0058*/ 	.byte	0x04, 0x17
        /*005a*/ 	.short	(.L_23 - .L_22)
.L_22:
        /*005c*/ 	.word	0x00000000
        /*0060*/ 	.short	0x0006
        /*0062*/ 	.short	0x0030
        /*0064*/ 	.byte	0x00, 0xf4, 0x21, 0x00


	//----- nvinfo : EIATTR_KPARAM_INFO
	.align		4
.L_23:
        /*0068*/ 	.byte	0x04, 0x17
        /*006a*/ 	.short	(.L_25 - .L_24)
.L_24:
        /*006c*/ 	.word	0x00000000
        /*0070*/ 	.short	0x0005
        /*0072*/ 	.short	0x0028
        /*0074*/ 	.byte	0x00, 0xf4, 0x21, 0x00


	//----- nvinfo : EIATTR_KPARAM_INFO
	.align		4
.L_25:
        /*0078*/ 	.byte	0x04, 0x17
        /*007a*/ 	.short	(.L_27 - .L_26)
.L_26:
        /*007c*/ 	.word	0x00000000
        /*0080*/ 	.short	0x0004
        /*0082*/ 	.short	0x0020
        /*0084*/ 	.byte	0x00, 0xf4, 0x21, 0x00


	//----- nvinfo : EIATTR_KPARAM_INFO
	.align		4
.L_27:
        /*0088*/ 	.byte	0x04, 0x17
        /*008a*/ 	.short	(.L_29 - .L_28)
.L_28:
        /*008c*/ 	.word	0x00000000
        /*0090*/ 	.short	0x0003
        /*0092*/ 	.short	0x0018
        /*0094*/ 	.byte	0x00, 0xf4, 0x21, 0x00


	//----- nvinfo : EIATTR_KPARAM_INFO
	.align		4
.L_29:
        /*0098*/ 	.byte	0x04, 0x17
        /*009a*/ 	.short	(.L_31 - .L_30)
.L_30:
        /*009c*/ 	.word	0x00000000
        /*00a0*/ 	.short	0x0002
        /*00a2*/ 	.short	0x0010
        /*00a4*/ 	.byte	0x00, 0xf4, 0x21, 0x00


	//----- nvinfo : EIATTR_KPARAM_INFO
	.align		4
.L_31:
        /*00a8*/ 	.byte	0x04, 0x17
        /*00aa*/ 	.short	(.L_33 - .L_32)
.L_32:
        /*00ac*/ 	.word	0x00000000
        /*00b0*/ 	.short	0x0001
        /*00b2*/ 	.short	0x0008
        /*00b4*/ 	.byte	0x00, 0xf4, 0x21, 0x00


	//----- nvinfo : EIATTR_KPARAM_INFO
	.align		4
.L_33:
        /*00b8*/ 	.byte	0x04, 0x17
        /*00ba*/ 	.short	(.L_35 - .L_34)
.L_34:
        /*00bc*/ 	.word	0x00000000
        /*00c0*/ 	.short	0x0000
        /*00c2*/ 	.short	0x0000
        /*00c4*/ 	.byte	0x00, 0xf4, 0x21, 0x00


	//----- nvinfo : EIATTR_SPARSE_MMA_MASK
	.align		4
.L_35:
        /*00c8*/ 	.byte	0x03, 0x50
        /*00ca*/ 	.short	0x0000


	//----- nvinfo : EIATTR_MAXREG_COUNT
	.align		4
        /*00cc*/ 	.byte	0x03, 0x1b
        /*00ce*/ 	.short	0x00ff


	//----- nvinfo : EIATTR_EXIT_INSTR_OFFSETS
	.align		4
        /*00d0*/ 	.byte	0x04, 0x1c
        /*00d2*/ 	.short	(.L_37 - .L_36)


	//   ....[0]....
.L_36:
        /*00d4*/ 	.word	0x000007b0


	//   ....[1]....
        /*00d8*/ 	.word	0x000007d0


	//----- nvinfo : EIATTR_REQNTID
	.align		4
.L_37:
        /*00dc*/ 	.byte	0x04, 0x10
        /*00de*/ 	.short	(.L_39 - .L_38)
.L_38:
        /*00e0*/ 	.word	0x00000080
        /*00e4*/ 	.word	0x00000001
        /*00e8*/ 	.word	0x00000001


	//----- nvinfo : EIATTR_CBANK_PARAM_SIZE
	.align		4
.L_39:
        /*00ec*/ 	.byte	0x03, 0x19
        /*00ee*/ 	.short	0x005c


	//----- nvinfo : EIATTR_PARAM_CBANK
	.align		4
        /*00f0*/ 	.byte	0x04, 0x0a
        /*00f2*/ 	.short	(.L_41 - .L_40)
	.align		4
.L_40:
        /*00f4*/ 	.word	index@(.nv.constant0.triton_poi_fused__native_batch_norm_legit_no_training_add_convolution_div_eq_masked_fill_native_batch_norm_backward_relu_sub_threshold_backward_10)
        /*00f8*/ 	.short	0x0210
        /*00fa*/ 	.short	0x005c


	//----- nvinfo : EIATTR_SW_WAR
	.align		4
.L_41:
        /*00fc*/ 	.byte	0x04, 0x36
        /*00fe*/ 	.short	(.L_43 - .L_42)
.L_42:
        /*0100*/ 	.word	0x00000008
.L_43:


//--------------------- .nv.callgraph             --------------------------
	.section	.nv.callgraph,"",@"SHT_CUDA_CALLGRAPH"
	.align	4
	.sectionentsize	8
	.align		4
        /*0000*/ 	.word	0x00000000
	.align		4
        /*0004*/ 	.word	0xffffffff
	.align		4
        /*0008*/ 	.word	0x00000000
	.align		4
        /*000c*/ 	.word	0xfffffffe
	.align		4
        /*0010*/ 	.word	0x00000000
	.align		4
        /*0014*/ 	.word	0xfffffffd
	.align		4
        /*0018*/ 	.word	0x00000000
	.align		4
        /*001c*/ 	.word	0xfffffffc


//--------------------- .nv.constant4             --------------------------
	.section	.nv.constant4,"a",@progbits
	.align	8
	.align		8
.nv.constant4:
        /*0000*/ 	.dword	_$_str
	.align		8
        /*0008*/ 	.dword	_$_str_$_2


//--------------------- .text.triton_poi_fused__native_batch_norm_legit_no_training_add_convolution_div_eq_masked_fill_native_batch_norm_backward_relu_sub_threshold_backward_10 --------------------------
	.section	.text.triton_poi_fused__native_batch_norm_legit_no_training_add_convolution_div_eq_masked_fill_native_batch_norm_backward_relu_sub_threshold_backward_10,"ax",@progbits
	.align	128
        .global         triton_poi_fused__native_batch_norm_legit_no_training_add_convolution_div_eq_masked_fill_native_batch_norm_backward_relu_sub_threshold_backward_10
        .type           triton_poi_fused__native_batch_norm_legit_no_training_add_convolution_div_eq_masked_fill_native_batch_norm_backward_relu_sub_threshold_backward_10,@function
        .size           triton_poi_fused__native_batch_norm_legit_no_training_add_convolution_div_eq_masked_fill_native_batch_norm_backward_relu_sub_threshold_backward_10,(.L_x_1 - triton_poi_fused__native_batch_norm_legit_no_training_add_convolution_div_eq_masked_fill_native_batch_norm_backward_relu_sub_threshold_backward_10)
        .other          triton_poi_fused__native_batch_norm_legit_no_training_add_convolution_div_eq_masked_fill_native_batch_norm_backward_relu_sub_threshold_backward_10,@"STO_CUDA_ENTRY STV_DEFAULT"
triton_poi_fused__native_batch_norm_legit_no_training_add_convolution_div_eq_masked_fill_native_batch_norm_backward_relu_sub_threshold_backward_10:
.text.triton_poi_fused__native_batch_norm_legit_no_training_add_convolution_div_eq_masked_fill_native_batch_norm_backward_relu_sub_threshold_backward_10:
[----:B------:R-:W0:Y:S01]  /*0000*/  LDC R1, c[0x0][0x28] ;  /* 0x00000a00ff017b82 */ /* 0x000e220000000800 */
[----:B------:R-:W1:Y:S07]  /*0010*/  S2R R0, SR_TID.X ;  /* 0x0000000000007919 */ /* 0x000e6e0000002100 */
[----:B------:R-:W2:Y:S01]  /*0020*/  LDC.64 R8, c[0x0][0x230] ;  /* 0x00008c00ff087b82 */ /* 0x000ea20000000a00 */
[----:B------:R-:W-:Y:S01]  /*0030*/  CS2R R16, SRZ ;  /* 0x0000000000107805 */ /* 0x000fe2000001ff00 */
[----:B------:R-:W-:Y:S01]  /*0040*/  ULDC.64 UR4, c[0x0][0x208] ;  /* 0x0000820000047ab9 */ /* 0x000fe20000000a00 */
[----:B------:R-:W3:Y:S05]  /*0050*/  S2R R5, SR_CTAID.X ;  /* 0x0000000000057919 */ /* 0x000eea0000002500 */
[----:B------:R-:W4:Y:S08]  /*0060*/  LDC.64 R12, c[0x0][0x220] ;  /* 0x00008800ff0c7b82 */ /* 0x000f300000000a00 */
[----:B------:R-:W5:Y:S01]  /*0070*/  LDC.64 R18, c[0x0][0x218] ;  /* 0x00008600ff127b82 */ /* 0x000f620000000a00 */
[----:B------:R-:W-:-:S02]  /*0080*/  CS2R R14, SRZ ;  /* 0x00000000000e7805 */ /* 0x000fc4000001ff00 */
[----:B------:R-:W-:Y:S01]  /*0090*/  CS2R R6, SRZ ;  /* 0x0000000000067805 */ /* 0x000fe2000001ff00 */
[----:B------:R-:W-:-:S04]  /*00a0*/  ULDC.64 UR6, c[0x0][0x248] ;  /* 0x0000920000067ab9 */ /* 0x000fc80000000a00 */
[----:B------:R-:W4:Y:S01]  /*00b0*/  LDC.64 R20, c[0x0][0x228] ;  /* 0x00008a00ff147b82 */ /* 0x000f220000000a00 */
[----:B-1----:R-:W-:-:S07]  /*00c0*/  IMAD.SHL.U32 R0, R0, 0x2, RZ ;  /* 0x0000000200007824 */ /* 0x002fce00078e00ff */
[----:B------:R-:W1:Y:S01]  /*00d0*/  LDC.64 R22, c[0x0][0x238] ;  /* 0x00008e00ff167b82 */ /* 0x000e620000000a00 */
[----:B---3--:R-:W-:Y:S02]  /*00e0*/  SHF.R.S32.HI R3, RZ, 0x17, R5 ;  /* 0x00000017ff037819 */ /* 0x008fe40000011405 */
[----:B------:R-:W-:Y:S02]  /*00f0*/  LOP3.LUT R0, R0, 0xfe, RZ, 0xc0, !PT ;  /* 0x000000fe00007812 */ /* 0x000fe400078ec0ff */
[----:B------:R-:W-:-:S03]  /*0100*/  SGXT R3, R3, 0x1 ;  /* 0x000000010303781a */ /* 0x000fc60000000200 */
[----:B------:R-:W3:Y:S01]  /*0110*/  LDC.64 R24, c[0x0][0x240] ;  /* 0x00009000ff187b82 */ /* 0x000ee20000000a00 */
[----:B------:R-:W-:-:S05]  /*0120*/  IMAD R0, R5, 0x100, R0 ;  /* 0x0000010005007824 */ /* 0x000fca00078e0200 */
[----:B------:R-:W-:Y:S02]  /*0130*/  LEA.HI R4, R3, R0, RZ, 0x9 ;  /* 0x0000000003047211 */ /* 0x000fe400078f48ff */
[----:B------:R-:W-:Y:S01]  /*0140*/  ISETP.GE.AND P0, PT, R0, 0x800, PT ;  /* 0x000008000000780c */ /* 0x000fe20003f06270 */
[----:B------:R-:W1:Y:S01]  /*0150*/  LDC.64 R2, c[0x0][0x210] ;  /* 0x00008400ff027b82 */ /* 0x000e620000000a00 */
[----:B------:R-:W-:-:S05]  /*0160*/  LOP3.LUT R5, R4, 0xfffffe00, RZ, 0xc0, !PT ;  /* 0xfffffe0004057812 */ /* 0x000fca00078ec0ff */
[----:B------:R-:W-:-:S04]  /*0170*/  IMAD.IADD R10, R0, 0x1, -R5 ;  /* 0x00000001000a7824 */ /* 0x000fc800078e0a05 */
[----:B--2---:R-:W-:-:S05]  /*0180*/  IMAD.WIDE R8, R10, 0x4, R8 ;  /* 0x000000040a087825 */ /* 0x004fca00078e0208 */
[----:B------:R2:W3:Y:S01]  /*0190*/  @!P0 LDG.E.EL.64 R16, desc[UR4][R8.64] ;  /* 0x0000000408108981 */ /* 0x0004e2000c2e1b00 */
[----:B------:R-:W-:Y:S01]  /*01a0*/  CS2R R4, SRZ ;  /* 0x0000000000047805 */ /* 0x000fe2000001ff00 */
[----:B01----:R-:W-:-:S05]  /*01b0*/  IMAD.WIDE R2, R0, 0x4, R2 ;  /* 0x0000000400027825 */ /* 0x003fca00078e0202 */
[----:B------:R-:W3:Y:S01]  /*01c0*/  @!P0 LDG.E.64 R14, desc[UR4][R2.64] ;  /* 0x00000004020e8981 */ /* 0x000ee2000c1e1b00 */
[----:B----4-:R-:W-:-:S04]  /*01d0*/  IMAD.WIDE R12, R10, 0x4, R12 ;  /* 0x000000040a0c7825 */ /* 0x010fc800078e020c */
[----:B-----5:R-:W-:Y:S01]  /*01e0*/  IMAD.WIDE R18, R0, 0x4, R18 ;  /* 0x0000000400127825 */ /* 0x020fe200078e0212 */
[----:B------:R0:W4:Y:S04]  /*01f0*/  @!P0 LDG.E.EL.64 R4, desc[UR4][R12.64] ;  /* 0x000000040c048981 */ /* 0x000128000c2e1b00 */
[----:B------:R-:W4:Y:S01]  /*0200*/  @!P0 LDG.E.64 R6, desc[UR4][R18.64] ;  /* 0x0000000412068981 */ /* 0x000f22000c1e1b00 */
[----:B--2---:R-:W-:Y:S01]  /*0210*/  CS2R R8, SRZ ;  /* 0x0000000000087805 */ /* 0x004fe2000001ff00 */
[----:B------:R-:W-:-:S04]  /*0220*/  IMAD.WIDE R20, R10, 0x4, R20 ;  /* 0x000000040a147825 */ /* 0x000fc800078e0214 */
[C---:B------:R-:W-:Y:S01]  /*0230*/  IMAD.WIDE R22, R10.reuse, 0x4, R22 ;  /* 0x000000040a167825 */ /* 0x040fe200078e0216 */
[----:B------:R-:W2:Y:S01]  /*0240*/  @!P0 LDG.E.EL.64 R8, desc[UR4][R20.64] ;  /* 0x0000000414088981 */ /* 0x000ea2000c2e1b00 */
[----:B0-----:R-:W-:Y:S02]  /*0250*/  CS2R R12, SRZ ;  /* 0x00000000000c7805 */ /* 0x001fe4000001ff00 */
[----:B---3--:R-:W-:Y:S01]  /*0260*/  IMAD.WIDE R24, R10, 0x4, R24 ;  /* 0x000000040a187825 */ /* 0x008fe200078e0218 */
[----:B------:R-:W-:-:S03]  /*0270*/  CS2R R10, SRZ ;  /* 0x00000000000a7805 */ /* 0x000fc6000001ff00 */
[----:B------:R0:W3:Y:S04]  /*0280*/  @!P0 LDG.E.EL.64 R12, desc[UR4][R22.64] ;  /* 0x00000004160c8981 */ /* 0x0000e8000c2e1b00 */
[----:B------:R-:W3:Y:S01]  /*0290*/  @!P0 LDG.E.EL.64 R10, desc[UR4][R24.64] ;  /* 0x00000004180a8981 */ /* 0x000ee2000c2e1b00 */
[----:B0-----:R-:W-:Y:S01]  /*02a0*/  SHF.R.S32.HI R22, RZ, 0x1f, R0 ;  /* 0x0000001fff167819 */ /* 0x001fe20000011400 */
[----:B------:R-:W-:Y:S01]  /*02b0*/  FADD R16, R16, 9.9999997473787516356e-06 ;  /* 0x3727c5ac10107421 */ /* 0x000fe20000000000 */
[----:B------:R-:W-:Y:S01]  /*02c0*/  FADD R26, R17, 9.9999997473787516356e-06 ;  /* 0x3727c5ac111a7421 */ /* 0x000fe20000000000 */
[----:B------:R-:W-:-:S04]  /*02d0*/  IMAD.MOV.U32 R17, RZ, RZ, 0x3e800000 ;  /* 0x3e800000ff117424 */ /* 0x000fc800078e00ff */
[----:B------:R-:W0:Y:S01]  /*02e0*/  MUFU.SQRT R16, R16 ;  /* 0x0000001000107308 */ /* 0x000e220000002000 */
[----:B------:R-:W-:-:S07]  /*02f0*/  LOP3.LUT P1, RZ, R14, 0x7fffffff, RZ, 0xc0, !PT ;  /* 0x7fffffff0eff7812 */ /* 0x000fce000782c0ff */
[----:B------:R-:W1:Y:S01]  /*0300*/  MUFU.SQRT R26, R26 ;  /* 0x0000001a001a7308 */ /* 0x000e620000002000 */
[C---:B------:R-:W-:Y:S02]  /*0310*/  LOP3.LUT P2, RZ, R15.reuse, 0x7fffffff, RZ, 0xc0, !PT ;  /* 0x7fffffff0fff7812 */ /* 0x040fe4000784c0ff */
[----:B------:R-:W-:Y:S02]  /*0320*/  FSEL R14, R14, 1, P1 ;  /* 0x3f8000000e0e7808 */ /* 0x000fe40000800000 */
[----:B------:R-:W-:Y:S02]  /*0330*/  FSEL R15, R15, 1, P2 ;  /* 0x3f8000000f0f7808 */ /* 0x000fe40001000000 */
[----:B0-----:R-:W-:Y:S01]  /*0340*/  FSETP.GT.AND P5, PT, R16, 8.50705917302346158658e+37, PT ;  /* 0x7e8000001000780b */ /* 0x001fe20003fa4000 */
[C---:B------:R-:W-:Y:S01]  /*0350*/  FMUL R21, R14.reuse, 0.25 ;  /* 0x3e8000000e157820 */ /* 0x040fe20000400000 */
[----:B------:R-:W-:Y:S01]  /*0360*/  FSETP.GT.AND P6, PT, |R14|, 8.50705917302346158658e+37, PT ;  /* 0x7e8000000e00780b */ /* 0x000fe20003fc4200 */
[----:B----4-:R-:W-:Y:S01]  /*0370*/  FADD R19, R4, R6 ;  /* 0x0000000604137221 */ /* 0x010fe20000000000 */
[----:B------:R-:W-:Y:S01]  /*0380*/  FSETP.GEU.AND P3, PT, |R14|, 1.175494350822287508e-38, PT ;  /* 0x008000000e00780b */ /* 0x000fe20003f6e200 */
[----:B------:R-:W-:Y:S01]  /*0390*/  FADD R18, R5, R7 ;  /* 0x0000000705127221 */ /* 0x000fe20000000000 */
[----:B------:R-:W-:Y:S01]  /*03a0*/  FSETP.GEU.AND P4, PT, R16, 1.175494350822287508e-38, PT ;  /* 0x008000001000780b */ /* 0x000fe20003f8e000 */
[----:B------:R-:W-:Y:S01]  /*03b0*/  FADD R19, R19, -R4 ;  /* 0x8000000413137221 */ /* 0x000fe20000000000 */
[----:B------:R-:W-:Y:S01]  /*03c0*/  FSEL R6, R17, 1, P5 ;  /* 0x3f80000011067808 */ /* 0x000fe20002800000 */
[----:B------:R-:W-:Y:S01]  /*03d0*/  FMUL R20, R15, 0.25 ;  /* 0x3e8000000f147820 */ /* 0x000fe20000400000 */
[----:B------:R-:W-:Y:S01]  /*03e0*/  FSEL R21, R21, R14, P6 ;  /* 0x0000000e15157208 */ /* 0x000fe20003000000 */
[----:B------:R-:W-:-:S02]  /*03f0*/  FADD R18, R18, -R5 ;  /* 0x8000000512127221 */ /* 0x000fc40000000000 */
[----:B------:R-:W-:Y:S01]  /*0400*/  @P5 FMUL R16, R16, 0.25 ;  /* 0x3e80000010105820 */ /* 0x000fe20000400000 */
[----:B------:R-:W-:Y:S01]  /*0410*/  FSETP.GT.AND P5, PT, |R15|, 8.50705917302346158658e+37, PT ;  /* 0x7e8000000f00780b */ /* 0x000fe20003fa4200 */
[----:B------:R-:W-:Y:S01]  /*0420*/  @P6 FMUL R19, R19, 0.25 ;  /* 0x3e80000013136820 */ /* 0x000fe20000400000 */
[----:B------:R-:W-:Y:S01]  /*0430*/  FSETP.GEU.AND P6, PT, |R15|, 1.175494350822287508e-38, PT ;  /* 0x008000000f00780b */ /* 0x000fe20003fce200 */
[----:B------:R-:W-:Y:S01]  /*0440*/  @!P3 FMUL R21, R21, 16777216 ;  /* 0x4b8000001515b820 */ /* 0x000fe20000400000 */
[----:B------:R-:W-:Y:S01]  /*0450*/  FSEL R20, R20, R15, P5 ;  /* 0x0000000f14147208 */ /* 0x000fe20002800000 */
[----:B------:R-:W-:Y:S01]  /*0460*/  @!P3 FMUL R19, R19, 16777216 ;  /* 0x4b8000001313b820 */ /* 0x000fe20000400000 */
[----:B-1----:R-:W-:Y:S01]  /*0470*/  FSETP.GT.AND P3, PT, R26, 8.50705917302346158658e+37, PT ;  /* 0x7e8000001a00780b */ /* 0x002fe20003f64000 */
[----:B------:R-:W-:Y:S01]  /*0480*/  @!P4 FMUL R16, R16, 16777216 ;  /* 0x4b8000001010c820 */ /* 0x000fe20000400000 */
[----:B------:R-:W-:Y:S01]  /*0490*/  @!P4 FMUL R6, R6, 16777216 ;  /* 0x4b8000000606c820 */ /* 0x000fe20000400000 */
[----:B------:R-:W0:Y:S01]  /*04a0*/  MUFU.RCP R21, R21 ;  /* 0x0000001500157308 */ /* 0x000e220000001000 */
[----:B------:R-:W-:-:S03]  /*04b0*/  FSEL R17, R17, 1, P3 ;  /* 0x3f80000011117808 */ /* 0x000fc60001800000 */
[----:B------:R-:W-:Y:S01]  /*04c0*/  @P5 FMUL R18, R18, 0.25 ;  /* 0x3e80000012125820 */ /* 0x000fe20000400000 */
[----:B------:R-:W-:Y:S01]  /*04d0*/  FSETP.GEU.AND P5, PT, R26, 1.175494350822287508e-38, PT ;  /* 0x008000001a00780b */ /* 0x000fe20003fae000 */
[----:B------:R-:W-:Y:S02]  /*04e0*/  @!P6 FMUL R20, R20, 16777216 ;  /* 0x4b8000001414e820 */ /* 0x000fe40000400000 */
[----:B------:R1:W4:Y:S01]  /*04f0*/  MUFU.RCP R7, R16 ;  /* 0x0000001000077308 */ /* 0x0003220000001000 */
[----:B------:R-:W-:Y:S01]  /*0500*/  @!P6 FMUL R18, R18, 16777216 ;  /* 0x4b8000001212e820 */ /* 0x000fe20000400000 */
[----:B------:R-:W-:Y:S01]  /*0510*/  @P3 FMUL R26, R26, 0.25 ;  /* 0x3e8000001a1a3820 */ /* 0x000fe20000400000 */
[----:B0-----:R-:W-:-:S05]  /*0520*/  FFMA R19, R21, R19, R4 ;  /* 0x0000001315137223 */ /* 0x001fca0000000004 */
[----:B------:R-:W0:Y:S01]  /*0530*/  MUFU.RCP R20, R20 ;  /* 0x0000001400147308 */ /* 0x000e220000001000 */
[----:B-1----:R-:W-:Y:S01]  /*0540*/  IADD3 R16, P3, R0, UR6, RZ ;  /* 0x0000000600107c10 */ /* 0x002fe2000ff7e0ff */
[----:B------:R-:W-:Y:S01]  /*0550*/  @!P5 FMUL R26, R26, 16777216 ;  /* 0x4b8000001a1ad820 */ /* 0x000fe20000400000 */
[----:B------:R-:W-:Y:S01]  /*0560*/  @!P5 FMUL R17, R17, 16777216 ;  /* 0x4b8000001111d820 */ /* 0x000fe20000400000 */
[----:B------:R-:W-:Y:S01]  /*0570*/  FSEL R19, R19, RZ, P1 ;  /* 0x000000ff13137208 */ /* 0x000fe20000800000 */
[----:B----4-:R-:W-:-:S03]  /*0580*/  FMUL R21, R7, R6 ;  /* 0x0000000607157220 */ /* 0x010fc60000400000 */
[----:B------:R-:W1:Y:S01]  /*0590*/  MUFU.RCP R26, R26 ;  /* 0x0000001a001a7308 */ /* 0x000e620000001000 */
[----:B------:R-:W4:Y:S01]  /*05a0*/  LDC.64 R6, c[0x0][0x258] ;  /* 0x00009600ff067b82 */ /* 0x000f220000000a00 */
[----:B--2---:R-:W-:Y:S01]  /*05b0*/  FADD R8, R19, -R8 ;  /* 0x8000000813087221 */ /* 0x004fe20000000000 */
[----:B------:R-:W-:-:S03]  /*05c0*/  SEL R19, RZ, 0x100, P2 ;  /* 0x00000100ff137807 */ /* 0x000fc60001000000 */
[----:B------:R-:W-:Y:S01]  /*05d0*/  FMUL R21, R21, R8 ;  /* 0x0000000815157220 */ /* 0x000fe20000400000 */
[----:B0-----:R-:W-:Y:S02]  /*05e0*/  FFMA R18, R20, R18, R5 ;  /* 0x0000001214127223 */ /* 0x001fe40000000005 */
[----:B------:R-:W0:Y:S01]  /*05f0*/  LDC.64 R4, c[0x0][0x250] ;  /* 0x00009400ff047b82 */ /* 0x000e220000000a00 */
[----:B---3--:R-:W-:Y:S02]  /*0600*/  FFMA R10, R21, R12, R10 ;  /* 0x0000000c150a7223 */ /* 0x008fe4000000000a */
[----:B------:R-:W-:Y:S01]  /*0610*/  FSEL R18, R18, RZ, P2 ;  /* 0x000000ff12127208 */ /* 0x000fe20001000000 */
[----:B-1----:R-:W-:Y:S02]  /*0620*/  FMUL R20, R26, R17 ;  /* 0x000000111a147220 */ /* 0x002fe40000400000 */
[----:B------:R-:W-:Y:S02]  /*0630*/  FSETP.GEU.AND P2, PT, R10, RZ, PT ;  /* 0x000000ff0a00720b */ /* 0x000fe40003f4e000 */
[----:B------:R-:W-:Y:S01]  /*0640*/  FADD R9, R18, -R9 ;  /* 0x8000000912097221 */ /* 0x000fe20000000000 */
[----:B------:R-:W-:-:S02]  /*0650*/  SEL R18, RZ, 0x1, P1 ;  /* 0x00000001ff127807 */ /* 0x000fc40000800000 */
[----:B------:R-:W-:Y:S01]  /*0660*/  IADD3.X R17, R22, UR7, RZ, P3, !PT ;  /* 0x0000000716117c10 */ /* 0x000fe20009ffe4ff */
[----:B------:R-:W-:Y:S01]  /*0670*/  FMUL R20, R20, R9 ;  /* 0x0000000914147220 */ /* 0x000fe20000400000 */
[----:B------:R-:W-:Y:S01]  /*0680*/  ULDC.64 UR6, c[0x0][0x260] ;  /* 0x0000980000067ab9 */ /* 0x000fe20000000a00 */
[----:B------:R-:W-:Y:S02]  /*0690*/  IMAD.IADD R19, R18, 0x1, R19 ;  /* 0x0000000112137824 */ /* 0x000fe400078e0213 */
[----:B------:R-:W-:Y:S01]  /*06a0*/  FFMA R11, R20, R13, R11 ;  /* 0x0000000d140b7223 */ /* 0x000fe2000000000b */
[----:B------:R-:W-:Y:S01]  /*06b0*/  FSEL R20, R10, RZ, P2 ;  /* 0x000000ff0a147208 */ /* 0x000fe20001000000 */
[----:B----4-:R-:W-:Y:S01]  /*06c0*/  IMAD.WIDE R6, R0, 0x4, R6 ;  /* 0x0000000400067825 */ /* 0x010fe200078e0206 */
[----:B------:R1:W-:Y:S02]  /*06d0*/  @!P0 STG.E.U16 desc[UR4][R16.64], R19 ;  /* 0x0000001310008986 */ /* 0x0003e4000c101504 */
[----:B------:R-:W-:-:S02]  /*06e0*/  FSETP.GEU.AND P1, PT, R11, RZ, PT ;  /* 0x000000ff0b00720b */ /* 0x000fc40003f2e000 */
[----:B------:R-:W-:Y:S01]  /*06f0*/  FSETP.GTU.AND P3, PT, R20, RZ, PT ;  /* 0x000000ff1400720b */ /* 0x000fe20003f6c000 */
[----:B0-----:R-:W-:Y:S01]  /*0700*/  IMAD.WIDE R4, R0, 0x4, R4 ;  /* 0x0000000400047825 */ /* 0x001fe200078e0204 */
[----:B------:R-:W-:Y:S01]  /*0710*/  FSEL R21, R11, RZ, P1 ;  /* 0x000000ff0b157208 */ /* 0x000fe20000800000 */
[----:B------:R1:W-:Y:S01]  /*0720*/  @!P0 STG.E.64 desc[UR4][R2.64], R14 ;  /* 0x0000000e02008986 */ /* 0x0003e2000c101b04 */
[----:B------:R-:W-:Y:S02]  /*0730*/  IADD3 R10, P1, R0, UR6, RZ ;  /* 0x00000006000a7c10 */ /* 0x000fe4000ff3e0ff */
[----:B------:R-:W-:Y:S01]  /*0740*/  FSETP.GTU.AND P2, PT, R21, RZ, PT ;  /* 0x000000ff1500720b */ /* 0x000fe20003f4c000 */
[----:B------:R1:W-:Y:S01]  /*0750*/  @!P0 STG.E.64 desc[UR4][R4.64], R20 ;  /* 0x0000001404008986 */ /* 0x0003e2000c101b04 */
[----:B------:R-:W-:Y:S02]  /*0760*/  SEL R0, RZ, 0x1, P3 ;  /* 0x00000001ff007807 */ /* 0x000fe40001800000 */
[----:B------:R-:W-:Y:S01]  /*0770*/  SEL R13, RZ, 0x100, P2 ;  /* 0x00000100ff0d7807 */ /* 0x000fe20001000000 */
[----:B------:R1:W-:Y:S01]  /*0780*/  @!P0 STG.E.64 desc[UR4][R6.64], R8 ;  /* 0x0000000806008986 */ /* 0x0003e2000c101b04 */
[----:B------:R-:W-:-:S03]  /*0790*/  IADD3.X R11, R22, UR7, RZ, P1, !PT ;  /* 0x00000007160b7c10 */ /* 0x000fc60008ffe4ff */
[----:B------:R-:W-:Y:S01]  /*07a0*/  IMAD.IADD R13, R0, 0x1, R13 ;  /* 0x00000001000d7824 */ /* 0x000fe200078e020d */
[----:B------:R-:W-:Y:S06]  /*07b0*/  @P0 EXIT ;  /* 0x000000000000094d */ /* 0x000fec0003800000 */
[----:B------:R-:W-:Y:S01]  /*07c0*/  STG.E.U16 desc[UR4][R10.64], R13 ;  /* 0x0000000d0a007986 */ /* 0x000fe2000c101504 */
[----:B------:R-:W-:Y:S05]  /*07d0*/  EXIT ;  /* 0x000000000000794d */ /* 0x000fea0003800000 */
.L_x_0:
[----:B------:R-:W-:-:S00]  /*07e0*/  BRA `(.L_x_0) ;  /* 0xfffffffc00fc7947 */ /* 0x000fc0000383ffff */
[----:B------:R-:W-:-:S00]  /*07f0*/  NOP ;  /* 0x0000000000007918 */ /* 0x000fc00000000000 */
        /* <DEDUP_REMOVED lines=8> */
.L_x_1:


//--------------------- .nv.global.init           --------------------------
	.section	.nv.global.init,"aw",@progbits
.nv.global.init:
	.type		_$_str,@object
	.size		_$_str,(_$_str_$_2 - _$_str)
_$_str:
        /*0000*/ 	.byte	0x5f, 0x5f, 0x43, 0x55, 0x44, 0x41, 0x5f, 0x46, 0x54, 0x5a, 0x00
	.type		_$_str_$_2,@object
	.size		_$_str_$_2,(.L_1 - _$_str_$_2)
_$_str_$_2:
        /*000b*/ 	.byte	0x5f, 0x5f, 0x43, 0x55, 0x44, 0x41, 0x5f, 0x50, 0x52, 0x45, 0x43, 0x5f, 0x53, 0x51, 0x52, 0x54
        /*001b*/ 	.byte	0x00
.L_1:


//--------------------- .nv.constant0.triton_poi_fused__native_batch_norm_legit_no_training_add_convolution_div_eq_masked_fill_native_batch_norm_backward_relu_sub_threshold_backward_10 --------------------------
	.section	.nv.constant0.triton_poi_fused__native_batch_norm_legit_no_training_add_convolution_div_eq_masked_fill_native_batch_norm_backward_relu_sub_threshold_backward_10,"a",@progbits
	.sectionflags	@""
	.align	4
.nv.constant0.triton_poi_fused__native_batch_norm_legit_no_training_add_convolution_div_eq_masked_fill_native_batch_norm_backward_relu_sub_threshold_backward_10:
	.zero		620
